//
// Generated by NVIDIA NVVM Compiler
//
// Compiler Build ID: CL-36424714
// Cuda compilation tools, release 13.0, V13.0.88
// Based on NVVM 20.0.0
//

.version 9.0
.target sm_100
.address_size 64

	// .globl	_Z18count_equal_kernelPKiPiiii

.visible .entry _Z18count_equal_kernelPKiPiiii(
	.param .u64 .ptr .align 1 _Z18count_equal_kernelPKiPiiii_param_0,
	.param .u64 .ptr .align 1 _Z18count_equal_kernelPKiPiiii_param_1,
	.param .u32 _Z18count_equal_kernelPKiPiiii_param_2,
	.param .u32 _Z18count_equal_kernelPKiPiiii_param_3,
	.param .u32 _Z18count_equal_kernelPKiPiiii_param_4
)
{
	.reg .pred 	%p<10>;
	.reg .b32 	%r<30>;
	.reg .b64 	%rd<12>;

	ld.param.u64 	%rd5, [_Z18count_equal_kernelPKiPiiii_param_0];
	ld.param.u64 	%rd4, [_Z18count_equal_kernelPKiPiiii_param_1];
	ld.param.s32 	%rd2, [_Z18count_equal_kernelPKiPiiii_param_2];
	ld.param.u32 	%r12, [_Z18count_equal_kernelPKiPiiii_param_3];
	cvta.to.global.u64 	%rd6, %rd5;
	mov.u32 	%r14, %ctaid.x;
	shl.b32 	%r15, %r14, 8;
	mov.u32 	%r16, %tid.x;
	add.s32 	%r17, %r15, %r16;
	mul.wide.u32 	%rd1, %r17, 4;
	setp.ge.u64 	%p1, %rd1, %rd2;
	mul.wide.u32 	%rd7, %r17, 16;
	add.s64 	%rd3, %rd6, %rd7;
	mov.b32 	%r26, 0;
	@%p1 bra 	$L__BB0_2;
	ld.global.u32 	%r18, [%rd3];
	setp.eq.s32 	%p2, %r18, %r12;
	selp.u32 	%r26, 1, 0, %p2;
$L__BB0_2:
	add.s64 	%rd8, %rd1, 1;
	setp.ge.u64 	%p3, %rd8, %rd2;
	mov.b32 	%r27, 0;
	@%p3 bra 	$L__BB0_4;
	ld.global.u32 	%r20, [%rd3+4];
	setp.eq.s32 	%p4, %r20, %r12;
	selp.u32 	%r27, 1, 0, %p4;
$L__BB0_4:
	add.s32 	%r5, %r27, %r26;
	add.s64 	%rd9, %rd1, 2;
	setp.ge.u64 	%p5, %rd9, %rd2;
	mov.b32 	%r28, 0;
	@%p5 bra 	$L__BB0_6;
	ld.global.u32 	%r22, [%rd3+8];
	setp.eq.s32 	%p6, %r22, %r12;
	selp.u32 	%r28, 1, 0, %p6;
$L__BB0_6:
	add.s32 	%r8, %r5, %r28;
	add.s64 	%rd10, %rd1, 3;
	setp.ge.u64 	%p7, %rd10, %rd2;
	mov.b32 	%r29, 0;
	@%p7 bra 	$L__BB0_8;
	ld.global.u32 	%r24, [%rd3+12];
	setp.eq.s32 	%p8, %r24, %r12;
	selp.u32 	%r29, 1, 0, %p8;
$L__BB0_8:
	add.s32 	%r11, %r8, %r29;
	setp.eq.s32 	%p9, %r11, 0;
	@%p9 bra 	$L__BB0_10;
	cvta.to.global.u64 	%rd11, %rd4;
	atom.global.add.u32 	%r25, [%rd11], %r11;
$L__BB0_10:
	ret;

}


// ===== COMPILED SASS (sm_100) =====

	.target	sm_100

	.elftype	@"ET_EXEC"


//--------------------- .note.nv.tkinfo           --------------------------
	.section	.note.nv.tkinfo,"",@"SHT_NOTE"
	.sectionflags	@"SHF_NOTE_NV_TKINFO"
	.tkinfo
        /*0018*/ 	.word	0x00000002
        /*0030*/ 	.string	""
        /*0030*/ 	.string	"ptxas"
        /*0030*/ 	.string	"Cuda compilation tools, release 13.0, V13.0.88"
        /*0030*/ 	.string	"Build cuda_13.0.r13.0/compiler.36424714_0"
        /*0030*/ 	.string	"-arch sm_100 -m 64 "



//--------------------- .note.nv.cuinfo           --------------------------
	.section	.note.nv.cuinfo,"",@"SHT_NOTE"
	.sectionflags	@"SHF_NOTE_NV_CUINFO"
        /*0018*/ 	.short	0x0002
        /*001a*/ 	.short	0x0064
        /*001c*/ 	.short	0x0082
	.zero		2


//--------------------- .nv.info                  --------------------------
	.section	.nv.info,"",@"SHT_CUDA_INFO"
	.align	4


	//----- nvinfo : EIATTR_REGCOUNT
	.align		4
        /*0000*/ 	.byte	0x04, 0x2f
        /*0002*/ 	.short	(.L_1 - .L_0)
	.align		4
.L_0:
        /*0004*/ 	.word	index@(_Z18count_equal_kernelPKiPiiii)
        /*0008*/ 	.word	0x0000000e


	//----- nvinfo : EIATTR_FRAME_SIZE
	.align		4
.L_1:
        /*000c*/ 	.byte	0x04, 0x11
        /*000e*/ 	.short	(.L_3 - .L_2)
	.align		4
.L_2:
        /*0010*/ 	.word	index@(_Z18count_equal_kernelPKiPiiii)
        /*0014*/ 	.word	0x00000000


	//----- nvinfo : EIATTR_MIN_STACK_SIZE
	.align		4
.L_3:
        /*0018*/ 	.byte	0x04, 0x12
        /*001a*/ 	.short	(.L_5 - .L_4)
	.align		4
.L_4:
        /*001c*/ 	.word	index@(_Z18count_equal_kernelPKiPiiii)
        /*0020*/ 	.word	0x00000000
.L_5:


//--------------------- .nv.compat                --------------------------
	.section	.nv.compat,"",@"SHT_CUDA_COMPAT_INFO"
	.align	4
        /*0000*/ 	.byte	0x02, 0x09, 0x00, 0x00, 0x02, 0x02, 0x01, 0x00, 0x02, 0x05, 0x05, 0x00, 0x03, 0x07, 0x01, 0x01
        /*0010*/ 	.byte	0x02, 0x03, 0x00, 0x00, 0x02, 0x06, 0x01, 0x00, 0x04, 0x0b, 0x08, 0x00, 0x09, 0x00, 0x00, 0x00
        /*0020*/ 	.byte	0x00, 0x00, 0x00, 0x00


//--------------------- .nv.info._Z18count_equal_kernelPKiPiiii --------------------------
	.section	.nv.info._Z18count_equal_kernelPKiPiiii,"",@"SHT_CUDA_INFO"
	.sectionflags	@""
	.align	4


	//----- nvinfo : EIATTR_CUDA_API_VERSION
	.align		4
        /*0000*/ 	.byte	0x04, 0x37
        /*0002*/ 	.short	(.L_7 - .L_6)
.L_6:
        /*0004*/ 	.word	0x00000082


	//----- nvinfo : EIATTR_KPARAM_INFO
	.align		4
.L_7:
        /*0008*/ 	.byte	0x04, 0x17
        /*000a*/ 	.short	(.L_9 - .L_8)
.L_8:
        /*000c*/ 	.word	0x00000000
        /*0010*/ 	.short	0x0004
        /*0012*/ 	.short	0x0018
        /*0014*/ 	.byte	0x00, 0xf0, 0x11, 0x00


	//----- nvinfo : EIATTR_KPARAM_INFO
	.align		4
.L_9:
        /*0018*/ 	.byte	0x04, 0x17
        /*001a*/ 	.short	(.L_11 - .L_10)
.L_10:
        /*001c*/ 	.word	0x00000000
        /*0020*/ 	.short	0x0003
        /*0022*/ 	.short	0x0014
        /*0024*/ 	.byte	0x00, 0xf0, 0x11, 0x00


	//----- nvinfo : EIATTR_KPARAM_INFO
	.align		4
.L_11:
        /*0028*/ 	.byte	0x04, 0x17
        /*002a*/ 	.short	(.L_13 - .L_12)
.L_12:
        /*002c*/ 	.word	0x00000000
        /*0030*/ 	.short	0x0002
        /*0032*/ 	.short	0x0010
        /*0034*/ 	.byte	0x00, 0xf0, 0x11, 0x00


	//----- nvinfo : EIATTR_KPARAM_INFO
	.align		4
.L_13:
        /*0038*/ 	.byte	0x04, 0x17
        /*003a*/ 	.short	(.L_15 - .L_14)
.L_14:
        /*003c*/ 	.word	0x00000000
        /*0040*/ 	.short	0x0001
        /*0042*/ 	.short	0x0008
        /*0044*/ 	.byte	0x00, 0xf5, 0x21, 0x00


	//----- nvinfo : EIATTR_KPARAM_INFO
	.align		4
.L_15:
        /*0048*/ 	.byte	0x04, 0x17
        /*004a*/ 	.short	(.L_17 - .L_16)
.L_16:
        /*004c*/ 	.word	0x00000000
        /*0050*/ 	.short	0x0000
        /*0052*/ 	.short	0x0000
        /*0054*/ 	.byte	0x00, 0xf5, 0x21, 0x00


	//----- nvinfo : EIATTR_SPARSE_MMA_MASK
	.align		4
.L_17:
        /*0058*/ 	.byte	0x03, 0x50
        /*005a*/ 	.short	0x0000


	//----- nvinfo : EIATTR_MAXREG_COUNT
	.align		4
        /*005c*/ 	.byte	0x03, 0x1b
        /*005e*/ 	.short	0x00ff


	//----- nvinfo : EIATTR_MERCURY_ISA_VERSION
	.align		4
        /*0060*/ 	.byte	0x03, 0x5f
        /*0062*/ 	.short	0x0101


	//----- nvinfo : EIATTR_INT_WARP_WIDE_INSTR_OFFSETS
	.align		4
        /*0064*/ 	.byte	0x04, 0x31
        /*0066*/ 	.short	(.L_19 - .L_18)


	//   ....[0]....
.L_18:
        /*0068*/ 	.word	0x00000300


	//   ....[1]....
        /*006c*/ 	.word	0x00000320


	//----- nvinfo : EIATTR_VRC_CTA_INIT_COUNT
	.align		4
.L_19:
        /*0070*/ 	.byte	0x02, 0x4a
	.zero		1
	.zero		1


	//----- nvinfo : EIATTR_EXIT_INSTR_OFFSETS
	.align		4
        /*0074*/ 	.byte	0x04, 0x1c
        /*0076*/ 	.short	(.L_21 - .L_20)


	//   ....[0]....
.L_20:
        /*0078*/ 	.word	0x000002e0


	//   ....[1]....
        /*007c*/ 	.word	0x00000370


	//----- nvinfo : EIATTR_CBANK_PARAM_SIZE
	.align		4
.L_21:
        /*0080*/ 	.byte	0x03, 0x19
        /*0082*/ 	.short	0x001c


	//----- nvinfo : EIATTR_PARAM_CBANK
	.align		4
        /*0084*/ 	.byte	0x04, 0x0a
        /*0086*/ 	.short	(.L_23 - .L_22)
	.align		4
.L_22:
        /*0088*/ 	.word	index@(.nv.constant0._Z18count_equal_kernelPKiPiiii)
        /*008c*/ 	.short	0x0380
        /*008e*/ 	.short	0x001c


	//----- nvinfo : EIATTR_SW_WAR
	.align		4
.L_23:
        /*0090*/ 	.byte	0x04, 0x36
        /*0092*/ 	.short	(.L_25 - .L_24)
.L_24:
        /*0094*/ 	.word	0x00000008
.L_25:


//--------------------- .nv.callgraph             --------------------------
	.section	.nv.callgraph,"",@"SHT_CUDA_CALLGRAPH"
	.align	4
	.sectionentsize	8
	.align		4
        /*0000*/ 	.word	0x00000000
	.align		4
        /*0004*/ 	.word	0xffffffff
	.align		4
        /*0008*/ 	.word	0x00000000
	.align		4
        /*000c*/ 	.word	0xfffffffe
	.align		4
        /*0010*/ 	.word	0x00000000
	.align		4
        /*0014*/ 	.word	0xfffffffd
	.align		4
        /*0018*/ 	.word	0x00000000
	.align		4
        /*001c*/ 	.word	0xfffffffc


//--------------------- .text._Z18count_equal_kernelPKiPiiii --------------------------
	.section	.text._Z18count_equal_kernelPKiPiiii,"ax",@progbits
	.align	128
        .global         _Z18count_equal_kernelPKiPiiii
        .type           _Z18count_equal_kernelPKiPiiii,@function
        .size           _Z18count_equal_kernelPKiPiiii,(.L_x_1 - _Z18count_equal_kernelPKiPiiii)
        .other          _Z18count_equal_kernelPKiPiiii,@"STO_CUDA_ENTRY STV_DEFAULT"
_Z18count_equal_kernelPKiPiiii:
.text._Z18count_equal_kernelPKiPiiii:
[----:B------:R-:W-:Y:S01]  /*0000*/  LDC R1, c[0x0][0x37c] ;  /* 0x0000df00ff017b82 */ /* 0x000fe20000000800 */
[----:B------:R-:W0:Y:S01]  /*0010*/  S2R R7, SR_CTAID.X ;  /* 0x0000000000077919 */ /* 0x000e220000002500 */
[----:B------:R-:W1:Y:S06]  /*0020*/  LDCU UR5, c[0x0][0x390] ;  /* 0x00007200ff0577ac */ /* 0x000e6c0008000800 */
[----:B------:R-:W2:Y:S01]  /*0030*/  LDC.64 R4, c[0x0][0x380] ;  /* 0x0000e000ff047b82 */ /* 0x000ea20000000a00 */
[----:B------:R-:W0:Y:S01]  /*0040*/  S2R R0, SR_TID.X ;  /* 0x0000000000007919 */ /* 0x000e220000002100 */
[----:B------:R-:W3:Y:S01]  /*0050*/  LDCU.64 UR6, c[0x0][0x358] ;  /* 0x00006b00ff0677ac */ /* 0x000ee20008000a00 */
[----:B-1----:R-:W-:Y:S01]  /*0060*/  USHF.R.S32.HI UR4, URZ, 0x1f, UR5 ;  /* 0x0000001fff047899 */ /* 0x002fe20008011405 */
[----:B0-----:R-:W-:-:S04]  /*0070*/  IMAD R7, R7, 0x100, R0 ;  /* 0x0000010007077824 */ /* 0x001fc800078e0200 */
[----:B------:R-:W-:-:S03]  /*0080*/  IMAD.WIDE.U32 R2, R7, 0x4, RZ ;  /* 0x0000000407027825 */ /* 0x000fc600078e00ff */
[C---:B------:R-:W-:Y:S02]  /*0090*/  IADD3 R6, P1, PT, R2.reuse, 0x1, RZ ;  /* 0x0000000102067810 */ /* 0x040fe40007f3e0ff */
[----:B------:R-:W-:Y:S02]  /*00a0*/  IADD3 R0, P3, PT, R2, 0x2, RZ ;  /* 0x0000000202007810 */ /* 0x000fe40007f7e0ff */
[----:B------:R-:W-:Y:S01]  /*00b0*/  ISETP.GE.U32.AND P0, PT, R6, UR5, PT ;  /* 0x0000000506007c0c */ /* 0x000fe2000bf06070 */
[--C-:B------:R-:W-:Y:S01]  /*00c0*/  IMAD.X R6, RZ, RZ, R3.reuse, P1 ;  /* 0x000000ffff067224 */ /* 0x100fe200008e0603 */
[----:B------:R-:W-:Y:S02]  /*00d0*/  ISETP.GE.U32.AND P2, PT, R0, UR5, PT ;  /* 0x0000000500007c0c */ /* 0x000fe4000bf46070 */
[----:B------:R-:W-:Y:S02]  /*00e0*/  IADD3 R0, P4, PT, R2, 0x3, RZ ;  /* 0x0000000302007810 */ /* 0x000fe40007f9e0ff */
[----:B------:R-:W-:Y:S01]  /*00f0*/  ISETP.GE.U32.AND.EX P0, PT, R6, UR4, PT, P0 ;  /* 0x0000000406007c0c */ /* 0x000fe2000bf06100 */
[--C-:B------:R-:W-:Y:S01]  /*0100*/  IMAD.X R6, RZ, RZ, R3.reuse, P3 ;  /* 0x000000ffff067224 */ /* 0x100fe200018e0603 */
[----:B------:R-:W-:Y:S01]  /*0110*/  ISETP.GE.U32.AND P1, PT, R2, UR5, PT ;  /* 0x0000000502007c0c */ /* 0x000fe2000bf26070 */
[----:B------:R-:W-:Y:S01]  /*0120*/  IMAD.X R2, RZ, RZ, R3, P4 ;  /* 0x000000ffff027224 */ /* 0x000fe200020e0603 */
[----:B------:R-:W-:-:S02]  /*0130*/  ISETP.GE.U32.AND P3, PT, R0, UR5, PT ;  /* 0x0000000500007c0c */ /* 0x000fc4000bf66070 */
[----:B------:R-:W-:Y:S02]  /*0140*/  ISETP.GE.U32.AND.EX P1, PT, R3, UR4, PT, P1 ;  /* 0x0000000403007c0c */ /* 0x000fe4000bf26110 */
[----:B------:R-:W-:Y:S02]  /*0150*/  ISETP.GE.U32.AND.EX P2, PT, R6, UR4, PT, P2 ;  /* 0x0000000406007c0c */ /* 0x000fe4000bf46120 */
[----:B------:R-:W-:Y:S01]  /*0160*/  ISETP.GE.U32.AND.EX P3, PT, R2, UR4, PT, P3 ;  /* 0x0000000402007c0c */ /* 0x000fe2000bf66130 */
[----:B--2---:R-:W-:Y:S02]  /*0170*/  IMAD.WIDE.U32 R2, R7, 0x10, R4 ;  /* 0x0000001007027825 */ /* 0x004fe400078e0004 */
[----:B------:R-:W0:Y:S03]  /*0180*/  @!P0 LDC R9, c[0x0][0x394] ;  /* 0x0000e500ff098b82 */ /* 0x000e260000000800 */
[----:B---3--:R-:W0:Y:S04]  /*0190*/  @!P0 LDG.E R4, desc[UR6][R2.64+0x4] ;  /* 0x0000040602048981 */ /* 0x008e28000c1e1900 */
[----:B------:R-:W2:Y:S01]  /*01a0*/  @!P1 LDG.E R0, desc[UR6][R2.64] ;  /* 0x0000000602009981 */ /* 0x000ea2000c1e1900 */
[----:B------:R-:W2:Y:S03]  /*01b0*/  @!P1 LDC R7, c[0x0][0x394] ;  /* 0x0000e500ff079b82 */ /* 0x000ea60000000800 */
[----:B------:R-:W3:Y:S04]  /*01c0*/  @!P2 LDG.E R5, desc[UR6][R2.64+0x8] ;  /* 0x000008060205a981 */ /* 0x000ee8000c1e1900 */
[----:B------:R1:W4:Y:S01]  /*01d0*/  @!P3 LDG.E R6, desc[UR6][R2.64+0xc] ;  /* 0x00000c060206b981 */ /* 0x000322000c1e1900 */
[----:B------:R-:W3:Y:S08]  /*01e0*/  @!P2 LDC R8, c[0x0][0x394] ;  /* 0x0000e500ff08ab82 */ /* 0x000ef00000000800 */
[----:B------:R-:W4:Y:S01]  /*01f0*/  @!P3 LDC R11, c[0x0][0x394] ;  /* 0x0000e500ff0bbb82 */ /* 0x000f220000000800 */
[----:B-1----:R-:W-:Y:S01]  /*0200*/  IMAD.MOV.U32 R2, RZ, RZ, RZ ;  /* 0x000000ffff027224 */ /* 0x002fe200078e00ff */
[----:B0-----:R-:W-:-:S02]  /*0210*/  @!P0 ISETP.NE.AND P5, PT, R4, R9, PT ;  /* 0x000000090400820c */ /* 0x001fc40003fa5270 */
[----:B--2---:R-:W-:Y:S01]  /*0220*/  @!P1 ISETP.NE.AND P6, PT, R0, R7, PT ;  /* 0x000000070000920c */ /* 0x004fe20003fc5270 */
[----:B------:R-:W-:Y:S01]  /*0230*/  IMAD.MOV.U32 R0, RZ, RZ, RZ ;  /* 0x000000ffff007224 */ /* 0x000fe200078e00ff */
[----:B---3--:R-:W-:Y:S02]  /*0240*/  @!P2 ISETP.NE.AND P4, PT, R5, R8, PT ;  /* 0x000000080500a20c */ /* 0x008fe40003f85270 */
[----:B------:R-:W-:Y:S02]  /*0250*/  CS2R R4, SRZ ;  /* 0x0000000000047805 */ /* 0x000fe4000001ff00 */
[----:B------:R-:W-:Y:S02]  /*0260*/  @!P1 SEL R0, RZ, 0x1, P6 ;  /* 0x00000001ff009807 */ /* 0x000fe40003000000 */
[----:B----4-:R-:W-:Y:S02]  /*0270*/  @!P3 ISETP.NE.AND P1, PT, R6, R11, PT ;  /* 0x0000000b0600b20c */ /* 0x010fe40003f25270 */
[----:B------:R-:W-:-:S02]  /*0280*/  @!P0 SEL R5, RZ, 0x1, P5 ;  /* 0x00000001ff058807 */ /* 0x000fc40002800000 */
[----:B------:R-:W-:Y:S02]  /*0290*/  @!P2 SEL R4, RZ, 0x1, P4 ;  /* 0x00000001ff04a807 */ /* 0x000fe40002000000 */
[----:B------:R-:W-:Y:S02]  /*02a0*/  @!P3 SEL R2, RZ, 0x1, P1 ;  /* 0x00000001ff02b807 */ /* 0x000fe40000800000 */
[----:B------:R-:W-:-:S05]  /*02b0*/  IADD3 R5, PT, PT, R4, R5, R0 ;  /* 0x0000000504057210 */ /* 0x000fca0007ffe000 */
[----:B------:R-:W-:-:S05]  /*02c0*/  IMAD.IADD R0, R5, 0x1, R2 ;  /* 0x0000000105007824 */ /* 0x000fca00078e0202 */
[----:B------:R-:W-:-:S13]  /*02d0*/  ISETP.NE.AND P0, PT, R0, RZ, PT ;  /* 0x000000ff0000720c */ /* 0x000fda0003f05270 */
[----:B------:R-:W-:Y:S05]  /*02e0*/  @!P0 EXIT ;  /* 0x000000000000894d */ /* 0x000fea0003800000 */
[----:B------:R-:W0:Y:S01]  /*02f0*/  S2R R4, SR_LANEID ;  /* 0x0000000000047919 */ /* 0x000e220000000000 */
[----:B------:R-:W1:Y:S08]  /*0300*/  REDUX.SUM UR5, R0 ;  /* 0x00000000000573c4 */ /* 0x000e70000000c000 */
[----:B------:R-:W2:Y:S01]  /*0310*/  LDC.64 R2, c[0x0][0x388] ;  /* 0x0000e200ff027b82 */ /* 0x000ea20000000a00 */
[----:B------:R-:W-:-:S02]  /*0320*/  VOTEU.ANY UR4, UPT, PT ;  /* 0x0000000000047886 */ /* 0x000fc400038e0100 */
[----:B------:R-:W-:Y:S01]  /*0330*/  UFLO.U32 UR4, UR4 ;  /* 0x00000004000472bd */ /* 0x000fe200080e0000 */
[----:B-1----:R-:W-:-:S05]  /*0340*/  IMAD.U32 R5, RZ, RZ, UR5 ;  /* 0x00000005ff057e24 */ /* 0x002fca000f8e00ff */
[----:B0-----:R-:W-:-:S13]  /*0350*/  ISETP.EQ.U32.AND P0, PT, R4, UR4, PT ;  /* 0x0000000404007c0c */ /* 0x001fda000bf02070 */
[----:B--2---:R-:W-:Y:S01]  /*0360*/  @P0 REDG.E.ADD.STRONG.GPU desc[UR6][R2.64], R5 ;  /* 0x000000050200098e */ /* 0x004fe2000c12e106 */
[----:B------:R-:W-:Y:S05]  /*0370*/  EXIT ;  /* 0x000000000000794d */ /* 0x000fea0003800000 */
.L_x_0:
[----:B------:R-:W-:-:S00]  /*0380*/  BRA `(.L_x_0) ;  /* 0xfffffffc00fc7947 */ /* 0x000fc0000383ffff */
[----:B------:R-:W-:-:S00]  /*0390*/  NOP ;  /* 0x0000000000007918 */ /* 0x000fc00000000000 */
        /* <DEDUP_REMOVED lines=14> */
.L_x_1:


//--------------------- .nv.shared.reserved.0     --------------------------
	.section	.nv.shared.reserved.0,"aw",@nobits
	.weak		__nv_reservedSMEM_offset_0_alias
	.size		__nv_reservedSMEM_offset_0_alias, 0, 64
	.other		__nv_reservedSMEM_offset_0_alias,@"STO_CUDA_RESERVED_SHARED STV_DEFAULT"
__nv_reservedSMEM_offset_0_alias:
	.zero		0
	.zero		64


//--------------------- .nv.constant0._Z18count_equal_kernelPKiPiiii --------------------------
	.section	.nv.constant0._Z18count_equal_kernelPKiPiiii,"a",@progbits
	.sectionflags	@""
	.align	4
.nv.constant0._Z18count_equal_kernelPKiPiiii:
	.zero		924


//--------------------- SYMBOLS --------------------------

	.type		.nv.reservedSmem.offset0,@object
	.size		.nv.reservedSmem.offset0,0x4
